//
// Generated by NVIDIA NVVM Compiler
//
// Compiler Build ID: CL-36424714
// Cuda compilation tools, release 13.0, V13.0.88
// Based on NVVM 20.0.0
//

.version 9.0
.target sm_100
.address_size 64

	// .globl	default_function_kernel

.visible .entry default_function_kernel(
	.param .u64 .ptr .align 1 default_function_kernel_param_0,
	.param .u64 .ptr .align 1 default_function_kernel_param_1
)
.maxntid 16
{
	.reg .pred 	%p<2>;
	.reg .b32 	%r<8>;
	.reg .b32 	%f<8>;
	.reg .b64 	%rd<8>;

	ld.param.u64 	%rd1, [default_function_kernel_param_0];
	ld.param.u64 	%rd2, [default_function_kernel_param_1];
	mov.u32 	%r1, %ctaid.x;
	shl.b32 	%r3, %r1, 2;
	mov.u32 	%r2, %tid.x;
	shr.u32 	%r4, %r2, 2;
	or.b32  	%r5, %r3, %r4;
	setp.gt.u32 	%p1, %r5, 34;
	@%p1 bra 	$L__BB0_2;
	cvta.to.global.u64 	%rd3, %rd2;
	cvta.to.global.u64 	%rd4, %rd1;
	shl.b32 	%r6, %r1, 4;
	or.b32  	%r7, %r6, %r2;
	mul.wide.u32 	%rd5, %r7, 4;
	add.s64 	%rd6, %rd3, %rd5;
	ld.global.nc.f32 	%f1, [%rd6];
	mov.f32 	%f2, 0f00000000;
	sub.f32 	%f3, %f2, %f1;
	mul.f32 	%f4, %f3, 0f3FB8AA3B;
	ex2.approx.f32 	%f5, %f4;
	add.f32 	%f6, %f5, 0f3F800000;
	rcp.rn.f32 	%f7, %f6;
	add.s64 	%rd7, %rd4, %rd5;
	st.global.f32 	[%rd7], %f7;
$L__BB0_2:
	ret;

}


// ===== COMPILED SASS (sm_100) =====

	.target	sm_100

	.elftype	@"ET_EXEC"


//--------------------- .note.nv.tkinfo           --------------------------
	.section	.note.nv.tkinfo,"",@"SHT_NOTE"
	.sectionflags	@"SHF_NOTE_NV_TKINFO"
	.tkinfo
        /*0018*/ 	.word	0x00000002
        /*0030*/ 	.string	""
        /*0030*/ 	.string	"ptxas"
        /*0030*/ 	.string	"Cuda compilation tools, release 13.0, V13.0.88"
        /*0030*/ 	.string	"Build cuda_13.0.r13.0/compiler.36424714_0"
        /*0030*/ 	.string	"-arch sm_100 -m 64 "



//--------------------- .note.nv.cuinfo           --------------------------
	.section	.note.nv.cuinfo,"",@"SHT_NOTE"
	.sectionflags	@"SHF_NOTE_NV_CUINFO"
        /*0018*/ 	.short	0x0002
        /*001a*/ 	.short	0x0064
        /*001c*/ 	.short	0x0082
	.zero		2


//--------------------- .nv.info                  --------------------------
	.section	.nv.info,"",@"SHT_CUDA_INFO"
	.align	4


	//----- nvinfo : EIATTR_REGCOUNT
	.align		4
        /*0000*/ 	.byte	0x04, 0x2f
        /*0002*/ 	.short	(.L_1 - .L_0)
	.align		4
.L_0:
        /*0004*/ 	.word	index@(default_function_kernel)
        /*0008*/ 	.word	0x0000000f


	//----- nvinfo : EIATTR_FRAME_SIZE
	.align		4
.L_1:
        /*000c*/ 	.byte	0x04, 0x11
        /*000e*/ 	.short	(.L_3 - .L_2)
	.align		4
.L_2:
        /*0010*/ 	.word	index@($__internal_0_$__cuda_sm20_rcp_rn_f32_slowpath)
        /*0014*/ 	.word	0x00000000


	//----- nvinfo : EIATTR_FRAME_SIZE
	.align		4
.L_3:
        /*0018*/ 	.byte	0x04, 0x11
        /*001a*/ 	.short	(.L_5 - .L_4)
	.align		4
.L_4:
        /*001c*/ 	.word	index@(default_function_kernel)
        /*0020*/ 	.word	0x00000000


	//----- nvinfo : EIATTR_MIN_STACK_SIZE
	.align		4
.L_5:
        /*0024*/ 	.byte	0x04, 0x12
        /*0026*/ 	.short	(.L_7 - .L_6)
	.align		4
.L_6:
        /*0028*/ 	.word	index@(default_function_kernel)
        /*002c*/ 	.word	0x00000000
.L_7:


//--------------------- .nv.compat                --------------------------
	.section	.nv.compat,"",@"SHT_CUDA_COMPAT_INFO"
	.align	4
        /*0000*/ 	.byte	0x02, 0x09, 0x00, 0x00, 0x02, 0x02, 0x01, 0x00, 0x02, 0x05, 0x05, 0x00, 0x03, 0x07, 0x01, 0x01
        /*0010*/ 	.byte	0x02, 0x03, 0x00, 0x00, 0x02, 0x06, 0x01, 0x00, 0x04, 0x0b, 0x08, 0x00, 0x01, 0x00, 0x00, 0x00
        /*0020*/ 	.byte	0x00, 0x00, 0x00, 0x00


//--------------------- .nv.info.default_function_kernel --------------------------
	.section	.nv.info.default_function_kernel,"",@"SHT_CUDA_INFO"
	.sectionflags	@""
	.align	4


	//----- nvinfo : EIATTR_CUDA_API_VERSION
	.align		4
        /*0000*/ 	.byte	0x04, 0x37
        /*0002*/ 	.short	(.L_9 - .L_8)
.L_8:
        /*0004*/ 	.word	0x00000082


	//----- nvinfo : EIATTR_KPARAM_INFO
	.align		4
.L_9:
        /*0008*/ 	.byte	0x04, 0x17
        /*000a*/ 	.short	(.L_11 - .L_10)
.L_10:
        /*000c*/ 	.word	0x00000000
        /*0010*/ 	.short	0x0001
        /*0012*/ 	.short	0x0008
        /*0014*/ 	.byte	0x00, 0xf5, 0x21, 0x00


	//----- nvinfo : EIATTR_KPARAM_INFO
	.align		4
.L_11:
        /*0018*/ 	.byte	0x04, 0x17
        /*001a*/ 	.short	(.L_13 - .L_12)
.L_12:
        /*001c*/ 	.word	0x00000000
        /*0020*/ 	.short	0x0000
        /*0022*/ 	.short	0x0000
        /*0024*/ 	.byte	0x00, 0xf5, 0x21, 0x00


	//----- nvinfo : EIATTR_SPARSE_MMA_MASK
	.align		4
.L_13:
        /*0028*/ 	.byte	0x03, 0x50
        /*002a*/ 	.short	0x0000


	//----- nvinfo : EIATTR_MAXREG_COUNT
	.align		4
        /*002c*/ 	.byte	0x03, 0x1b
        /*002e*/ 	.short	0x00ff


	//----- nvinfo : EIATTR_MERCURY_ISA_VERSION
	.align		4
        /*0030*/ 	.byte	0x03, 0x5f
        /*0032*/ 	.short	0x0101


	//----- nvinfo : EIATTR_VRC_CTA_INIT_COUNT
	.align		4
        /*0034*/ 	.byte	0x02, 0x4a
	.zero		1
	.zero		1


	//----- nvinfo : EIATTR_EXIT_INSTR_OFFSETS
	.align		4
        /*0038*/ 	.byte	0x04, 0x1c
        /*003a*/ 	.short	(.L_15 - .L_14)


	//   ....[0]....
.L_14:
        /*003c*/ 	.word	0x00000070


	//   ....[1]....
        /*0040*/ 	.word	0x00000250


	//----- nvinfo : EIATTR_MAX_THREADS
	.align		4
.L_15:
        /*0044*/ 	.byte	0x04, 0x05
        /*0046*/ 	.short	(.L_17 - .L_16)
.L_16:
        /*0048*/ 	.word	0x00000010
        /*004c*/ 	.word	0x00000001
        /*0050*/ 	.word	0x00000001


	//----- nvinfo : EIATTR_CRS_STACK_SIZE
	.align		4
.L_17:
        /*0054*/ 	.byte	0x04, 0x1e
        /*0056*/ 	.short	(.L_19 - .L_18)
.L_18:
        /*0058*/ 	.word	0x00000000


	//----- nvinfo : EIATTR_CBANK_PARAM_SIZE
	.align		4
.L_19:
        /*005c*/ 	.byte	0x03, 0x19
        /*005e*/ 	.short	0x0010


	//----- nvinfo : EIATTR_PARAM_CBANK
	.align		4
        /*0060*/ 	.byte	0x04, 0x0a
        /*0062*/ 	.short	(.L_21 - .L_20)
	.align		4
.L_20:
        /*0064*/ 	.word	index@(.nv.constant0.default_function_kernel)
        /*0068*/ 	.short	0x0380
        /*006a*/ 	.short	0x0010


	//----- nvinfo : EIATTR_SW_WAR
	.align		4
.L_21:
        /*006c*/ 	.byte	0x04, 0x36
        /*006e*/ 	.short	(.L_23 - .L_22)
.L_22:
        /*0070*/ 	.word	0x00000008
.L_23:


//--------------------- .nv.callgraph             --------------------------
	.section	.nv.callgraph,"",@"SHT_CUDA_CALLGRAPH"
	.align	4
	.sectionentsize	8
	.align		4
        /*0000*/ 	.word	0x00000000
	.align		4
        /*0004*/ 	.word	0xffffffff
	.align		4
        /*0008*/ 	.word	0x00000000
	.align		4
        /*000c*/ 	.word	0xfffffffe
	.align		4
        /*0010*/ 	.word	0x00000000
	.align		4
        /*0014*/ 	.word	0xfffffffd
	.align		4
        /*0018*/ 	.word	0x00000000
	.align		4
        /*001c*/ 	.word	0xfffffffc


//--------------------- .text.default_function_kernel --------------------------
	.section	.text.default_function_kernel,"ax",@progbits
	.align	128
        .global         default_function_kernel
        .type           default_function_kernel,@function
        .size           default_function_kernel,(.L_x_8 - default_function_kernel)
        .other          default_function_kernel,@"STO_CUDA_ENTRY STV_DEFAULT"
default_function_kernel:
.text.default_function_kernel:
[----:B------:R-:W-:Y:S01]  /*0000*/  LDC R1, c[0x0][0x37c] ;  /* 0x0000df00ff017b82 */ /* 0x000fe20000000800 */
[----:B------:R-:W0:Y:S07]  /*0010*/  S2R R5, SR_TID.X ;  /* 0x0000000000057919 */ /* 0x000e2e0000002100 */
[----:B------:R-:W1:Y:S02]  /*0020*/  S2UR UR4, SR_CTAID.X ;  /* 0x00000000000479c3 */ /* 0x000e640000002500 */
[----:B-1----:R-:W-:Y:S01]  /*0030*/  USHF.L.U32 UR5, UR4, 0x2, URZ ;  /* 0x0000000204057899 */ /* 0x002fe200080006ff */
[----:B0-----:R-:W-:-:S05]  /*0040*/  SHF.R.U32.HI R0, RZ, 0x2, R5 ;  /* 0x00000002ff007819 */ /* 0x001fca0000011605 */
[----:B------:R-:W-:-:S04]  /*0050*/  LOP3.LUT R0, R0, UR5, RZ, 0xfc, !PT ;  /* 0x0000000500007c12 */ /* 0x000fc8000f8efcff */
[----:B------:R-:W-:-:S13]  /*0060*/  ISETP.GT.U32.AND P0, PT, R0, 0x22, PT ;  /* 0x000000220000780c */ /* 0x000fda0003f04070 */
[----:B------:R-:W-:Y:S05]  /*0070*/  @P0 EXIT ;  /* 0x000000000000094d */ /* 0x000fea0003800000 */
[----:B------:R-:W0:Y:S01]  /*0080*/  LDC.64 R2, c[0x0][0x388] ;  /* 0x0000e200ff027b82 */ /* 0x000e220000000a00 */
[----:B------:R-:W1:Y:S01]  /*0090*/  LDCU.64 UR6, c[0x0][0x358] ;  /* 0x00006b00ff0677ac */ /* 0x000e620008000a00 */
[----:B------:R-:W-:-:S06]  /*00a0*/  USHF.L.U32 UR4, UR4, 0x4, URZ ;  /* 0x0000000404047899 */ /* 0x000fcc00080006ff */
[----:B------:R-:W-:-:S05]  /*00b0*/  LOP3.LUT R5, R5, UR4, RZ, 0xfc, !PT ;  /* 0x0000000405057c12 */ /* 0x000fca000f8efcff */
[----:B0-----:R-:W-:-:S06]  /*00c0*/  IMAD.WIDE.U32 R2, R5, 0x4, R2 ;  /* 0x0000000405027825 */ /* 0x001fcc00078e0002 */
[----:B-1----:R-:W2:Y:S01]  /*00d0*/  LDG.E.CONSTANT R2, desc[UR6][R2.64] ;  /* 0x0000000602027981 */ /* 0x002ea2000c1e9900 */
[----:B------:R-:W-:Y:S01]  /*00e0*/  BSSY.RECONVERGENT B0, `(.L_x_0) ;  /* 0x0000013000007945 */ /* 0x000fe20003800200 */
[----:B--2---:R-:W-:-:S04]  /*00f0*/  FADD R0, RZ, -R2 ;  /* 0x80000002ff007221 */ /* 0x004fc80000000000 */
[----:B------:R-:W-:-:S05]  /*0100*/  FMUL R0, R0, 1.4426950216293334961 ;  /* 0x3fb8aa3b00007820 */ /* 0x000fca0000400000 */
[----:B------:R-:W-:-:S13]  /*0110*/  FSETP.GEU.AND P0, PT, R0, -126, PT ;  /* 0xc2fc00000000780b */ /* 0x000fda0003f0e000 */
[----:B------:R-:W-:-:S04]  /*0120*/  @!P0 FMUL R0, R0, 0.5 ;  /* 0x3f00000000008820 */ /* 0x000fc80000400000 */
[----:B------:R-:W0:Y:S02]  /*0130*/  MUFU.EX2 R4, R0 ;  /* 0x0000000000047308 */ /* 0x000e240000000800 */
[----:B0-----:R-:W-:-:S04]  /*0140*/  @!P0 FMUL R4, R4, R4 ;  /* 0x0000000404048220 */ /* 0x001fc80000400000 */
[----:B------:R-:W-:-:S04]  /*0150*/  FADD R0, R4, 1 ;  /* 0x3f80000004007421 */ /* 0x000fc80000000000 */
[----:B------:R-:W-:-:S05]  /*0160*/  VIADD R4, R0, 0x1800000 ;  /* 0x0180000000047836 */ /* 0x000fca0000000000 */
[----:B------:R-:W-:-:S04]  /*0170*/  LOP3.LUT R4, R4, 0x7f800000, RZ, 0xc0, !PT ;  /* 0x7f80000004047812 */ /* 0x000fc800078ec0ff */
[----:B------:R-:W-:-:S13]  /*0180*/  ISETP.GT.U32.AND P0, PT, R4, 0x1ffffff, PT ;  /* 0x01ffffff0400780c */ /* 0x000fda0003f04070 */
[----:B------:R-:W-:Y:S05]  /*0190*/  @P0 BRA `(.L_x_1) ;  /* 0x00000000000c0947 */ /* 0x000fea0003800000 */
[----:B------:R-:W-:-:S07]  /*01a0*/  MOV R10, 0x1c0 ;  /* 0x000001c0000a7802 */ /* 0x000fce0000000f00 */
[----:B------:R-:W-:Y:S05]  /*01b0*/  CALL.REL.NOINC `($__internal_0_$__cuda_sm20_rcp_rn_f32_slowpath) ;  /* 0x0000000000287944 */ /* 0x000fea0003c00000 */
[----:B------:R-:W-:Y:S05]  /*01c0*/  BRA `(.L_x_2) ;  /* 0x0000000000107947 */ /* 0x000fea0003800000 */
.L_x_1:
[----:B------:R-:W0:Y:S02]  /*01d0*/  MUFU.RCP R7, R0 ;  /* 0x0000000000077308 */ /* 0x000e240000001000 */
[----:B0-----:R-:W-:-:S04]  /*01e0*/  FFMA R2, R0, R7, -1 ;  /* 0xbf80000000027423 */ /* 0x001fc80000000007 */
[----:B------:R-:W-:-:S04]  /*01f0*/  FADD.FTZ R2, -R2, -RZ ;  /* 0x800000ff02027221 */ /* 0x000fc80000010100 */
[----:B------:R-:W-:-:S07]  /*0200*/  FFMA R7, R7, R2, R7 ;  /* 0x0000000207077223 */ /* 0x000fce0000000007 */
.L_x_2:
[----:B------:R-:W-:Y:S05]  /*0210*/  BSYNC.RECONVERGENT B0 ;  /* 0x0000000000007941 */ /* 0x000fea0003800200 */
.L_x_0:
[----:B------:R-:W0:Y:S02]  /*0220*/  LDC.64 R2, c[0x0][0x380] ;  /* 0x0000e000ff027b82 */ /* 0x000e240000000a00 */
[----:B0-----:R-:W-:-:S05]  /*0230*/  IMAD.WIDE.U32 R2, R5, 0x4, R2 ;  /* 0x0000000405027825 */ /* 0x001fca00078e0002 */
[----:B------:R-:W-:Y:S01]  /*0240*/  STG.E desc[UR6][R2.64], R7 ;  /* 0x0000000702007986 */ /* 0x000fe2000c101906 */
[----:B------:R-:W-:Y:S05]  /*0250*/  EXIT ;  /* 0x000000000000794d */ /* 0x000fea0003800000 */
        .weak           $__internal_0_$__cuda_sm20_rcp_rn_f32_slowpath
        .type           $__internal_0_$__cuda_sm20_rcp_rn_f32_slowpath,@function
        .size           $__internal_0_$__cuda_sm20_rcp_rn_f32_slowpath,(.L_x_8 - $__internal_0_$__cuda_sm20_rcp_rn_f32_slowpath)
$__internal_0_$__cuda_sm20_rcp_rn_f32_slowpath:
[----:B------:R-:W-:Y:S01]  /*0260*/  IMAD.SHL.U32 R2, R0, 0x2, RZ ;  /* 0x0000000200027824 */ /* 0x000fe200078e00ff */
[----:B------:R-:W-:Y:S04]  /*0270*/  BSSY.RECONVERGENT B1, `(.L_x_3) ;  /* 0x0000030000017945 */ /* 0x000fe80003800200 */
[----:B------:R-:W-:-:S04]  /*0280*/  SHF.R.U32.HI R2, RZ, 0x18, R2 ;  /* 0x00000018ff027819 */ /* 0x000fc80000011602 */
[----:B------:R-:W-:-:S13]  /*0290*/  ISETP.NE.U32.AND P0, PT, R2, RZ, PT ;  /* 0x000000ff0200720c */ /* 0x000fda0003f05070 */
[----:B------:R-:W-:Y:S05]  /*02a0*/  @P0 BRA `(.L_x_4) ;  /* 0x0000000000280947 */ /* 0x000fea0003800000 */
[----:B------:R-:W-:-:S05]  /*02b0*/  IMAD.SHL.U32 R2, R0, 0x2, RZ ;  /* 0x0000000200027824 */ /* 0x000fca00078e00ff */
[----:B------:R-:W-:-:S13]  /*02c0*/  ISETP.NE.AND P0, PT, R2, RZ, PT ;  /* 0x000000ff0200720c */ /* 0x000fda0003f05270 */
[----:B------:R-:W-:Y:S01]  /*02d0*/  @P0 FFMA R4, R0, 1.84467440737095516160e+19, RZ ;  /* 0x5f80000000040823 */ /* 0x000fe200000000ff */
[----:B------:R-:W-:Y:S08]  /*02e0*/  @!P0 MUFU.RCP R3, R0 ;  /* 0x0000000000038308 */ /* 0x000ff00000001000 */
[----:B------:R-:W0:Y:S02]  /*02f0*/  @P0 MUFU.RCP R7, R4 ;  /* 0x0000000400070308 */ /* 0x000e240000001000 */
[----:B0-----:R-:W-:-:S04]  /*0300*/  @P0 FFMA R2, R4, R7, -1 ;  /* 0xbf80000004020423 */ /* 0x001fc80000000007 */
[----:B------:R-:W-:-:S04]  /*0310*/  @P0 FADD.FTZ R2, -R2, -RZ ;  /* 0x800000ff02020221 */ /* 0x000fc80000010100 */
[----:B------:R-:W-:-:S04]  /*0320*/  @P0 FFMA R2, R7, R2, R7 ;  /* 0x0000000207020223 */ /* 0x000fc80000000007 */
[----:B------:R-:W-:Y:S01]  /*0330*/  @P0 FFMA R3, R2, 1.84467440737095516160e+19, RZ ;  /* 0x5f80000002030823 */ /* 0x000fe200000000ff */
[----:B------:R-:W-:Y:S06]  /*0340*/  BRA `(.L_x_5) ;  /* 0x0000000000887947 */ /* 0x000fec0003800000 */
.L_x_4:
[----:B------:R-:W-:-:S05]  /*0350*/  VIADD R3, R2, 0xffffff03 ;  /* 0xffffff0302037836 */ /* 0x000fca0000000000 */
[----:B------:R-:W-:-:S13]  /*0360*/  ISETP.GT.U32.AND P0, PT, R3, 0x1, PT ;  /* 0x000000010300780c */ /* 0x000fda0003f04070 */
[----:B------:R-:W-:Y:S05]  /*0370*/  @P0 BRA `(.L_x_6) ;  /* 0x0000000000780947 */ /* 0x000fea0003800000 */
[----:B------:R-:W-:Y:S01]  /*0380*/  LOP3.LUT R4, R0, 0x7fffff, RZ, 0xc0, !PT ;  /* 0x007fffff00047812 */ /* 0x000fe200078ec0ff */
[----:B------:R-:W-:-:S03]  /*0390*/  IMAD.MOV.U32 R12, RZ, RZ, 0x3 ;  /* 0x00000003ff0c7424 */ /* 0x000fc600078e00ff */
[----:B------:R-:W-:Y:S02]  /*03a0*/  LOP3.LUT R4, R4, 0x3f800000, RZ, 0xfc, !PT ;  /* 0x3f80000004047812 */ /* 0x000fe400078efcff */
[----:B------:R-:W-:Y:S02]  /*03b0*/  SHF.L.U32 R9, R12, R3, RZ ;  /* 0x000000030c097219 */ /* 0x000fe400000006ff */
[----:B------:R-:W0:Y:S02]  /*03c0*/  MUFU.RCP R7, R4 ;  /* 0x0000000400077308 */ /* 0x000e240000001000 */
[----:B0-----:R-:W-:-:S04]  /*03d0*/  FFMA R6, R4, R7, -1 ;  /* 0xbf80000004067423 */ /* 0x001fc80000000007 */
[----:B------:R-:W-:-:S04]  /*03e0*/  FADD.FTZ R6, -R6, -RZ ;  /* 0x800000ff06067221 */ /* 0x000fc80000010100 */
[CCC-:B------:R-:W-:Y:S01]  /*03f0*/  FFMA.RM R8, R7.reuse, R6.reuse, R7.reuse ;  /* 0x0000000607087223 */ /* 0x1c0fe20000004007 */
[----:B------:R-:W-:-:S04]  /*0400*/  FFMA.RP R7, R7, R6, R7 ;  /* 0x0000000607077223 */ /* 0x000fc80000008007 */
[C---:B------:R-:W-:Y:S02]  /*0410*/  LOP3.LUT R6, R8.reuse, 0x7fffff, RZ, 0xc0, !PT ;  /* 0x007fffff08067812 */ /* 0x040fe400078ec0ff */
[----:B------:R-:W-:Y:S02]  /*0420*/  FSETP.NEU.FTZ.AND P0, PT, R8, R7, PT ;  /* 0x000000070800720b */ /* 0x000fe40003f1d000 */
[----:B------:R-:W-:Y:S02]  /*0430*/  LOP3.LUT R6, R6, 0x800000, RZ, 0xfc, !PT ;  /* 0x0080000006067812 */ /* 0x000fe400078efcff */
[----:B------:R-:W-:Y:S02]  /*0440*/  SEL R7, RZ, 0xffffffff, !P0 ;  /* 0xffffffffff077807 */ /* 0x000fe40004000000 */
[----:B------:R-:W-:-:S03]  /*0450*/  LOP3.LUT R4, R9, R6, RZ, 0xc0, !PT ;  /* 0x0000000609047212 */ /* 0x000fc600078ec0ff */
[----:B------:R-:W-:Y:S01]  /*0460*/  IMAD.MOV R7, RZ, RZ, -R7 ;  /* 0x000000ffff077224 */ /* 0x000fe200078e0a07 */
[----:B------:R-:W-:-:S04]  /*0470*/  SHF.R.U32.HI R4, RZ, R3, R4 ;  /* 0x00000003ff047219 */ /* 0x000fc80000011604 */
[----:B------:R-:W-:Y:S02]  /*0480*/  LOP3.LUT P1, RZ, R7, R3, R6, 0xf8, !PT ;  /* 0x0000000307ff7212 */ /* 0x000fe4000782f806 */
[C---:B------:R-:W-:Y:S02]  /*0490*/  LOP3.LUT P0, RZ, R4.reuse, 0x1, RZ, 0xc0, !PT ;  /* 0x0000000104ff7812 */ /* 0x040fe4000780c0ff */
[----:B------:R-:W-:-:S04]  /*04a0*/  LOP3.LUT P2, RZ, R4, 0x2, RZ, 0xc0, !PT ;  /* 0x0000000204ff7812 */ /* 0x000fc8000784c0ff */
[----:B------:R-:W-:Y:S02]  /*04b0*/  PLOP3.LUT P0, PT, P0, P1, P2, 0xe0, 0x0 ;  /* 0x000000000000781c */ /* 0x000fe40000703c20 */
[----:B------:R-:W-:Y:S02]  /*04c0*/  LOP3.LUT P1, RZ, R0, 0x7fffff, RZ, 0xc0, !PT ;  /* 0x007fffff00ff7812 */ /* 0x000fe4000782c0ff */
[----:B------:R-:W-:-:S04]  /*04d0*/  SEL R3, RZ, 0x1, !P0 ;  /* 0x00000001ff037807 */ /* 0x000fc80004000000 */
[----:B------:R-:W-:-:S04]  /*04e0*/  IADD3 R3, PT, PT, -R3, RZ, RZ ;  /* 0x000000ff03037210 */ /* 0x000fc80007ffe1ff */
[----:B------:R-:W-:Y:S01]  /*04f0*/  ISETP.GE.AND P0, PT, R3, RZ, PT ;  /* 0x000000ff0300720c */ /* 0x000fe20003f06270 */
[----:B------:R-:W-:-:S05]  /*0500*/  VIADD R3, R2, 0xffffff04 ;  /* 0xffffff0402037836 */ /* 0x000fca0000000000 */
[----:B------:R-:W-:-:S07]  /*0510*/  SHF.R.U32.HI R3, RZ, R3, R6 ;  /* 0x00000003ff037219 */ /* 0x000fce0000011606 */
[----:B------:R-:W-:-:S04]  /*0520*/  @!P0 VIADD R3, R3, 0x1 ;  /* 0x0000000103038836 */ /* 0x000fc80000000000 */
[----:B------:R-:W-:-:S05]  /*0530*/  @!P1 IMAD.SHL.U32 R3, R3, 0x2, RZ ;  /* 0x0000000203039824 */ /* 0x000fca00078e00ff */
[----:B------:R-:W-:Y:S01]  /*0540*/  LOP3.LUT R3, R3, 0x80000000, R0, 0xf8, !PT ;  /* 0x8000000003037812 */ /* 0x000fe200078ef800 */
[----:B------:R-:W-:Y:S06]  /*0550*/  BRA `(.L_x_5) ;  /* 0x0000000000047947 */ /* 0x000fec0003800000 */
.L_x_6:
[----:B------:R0:W1:Y:S02]  /*0560*/  MUFU.RCP R3, R0 ;  /* 0x0000000000037308 */ /* 0x0000640000001000 */
.L_x_5:
[----:B------:R-:W-:Y:S05]  /*0570*/  BSYNC.RECONVERGENT B1 ;  /* 0x0000000000017941 */ /* 0x000fea0003800200 */
.L_x_3:
[----:B-1----:R-:W-:Y:S01]  /*0580*/  MOV R7, R3 ;  /* 0x0000000300077202 */ /* 0x002fe20000000f00 */
[----:B------:R-:W-:Y:S02]  /*0590*/  IMAD.MOV.U32 R2, RZ, RZ, R10 ;  /* 0x000000ffff027224 */ /* 0x000fe400078e000a */
[----:B------:R-:W-:-:S04]  /*05a0*/  IMAD.MOV.U32 R3, RZ, RZ, 0x0 ;  /* 0x00000000ff037424 */ /* 0x000fc800078e00ff */
[----:B0-----:R-:W-:Y:S05]  /*05b0*/  RET.REL.NODEC R2 `(default_function_kernel) ;  /* 0xfffffff802907950 */ /* 0x001fea0003c3ffff */
.L_x_7:
[----:B------:R-:W-:-:S00]  /*05c0*/  BRA `(.L_x_7) ;  /* 0xfffffffc00fc7947 */ /* 0x000fc0000383ffff */
[----:B------:R-:W-:-:S00]  /*05d0*/  NOP ;  /* 0x0000000000007918 */ /* 0x000fc00000000000 */
        /* <DEDUP_REMOVED lines=10> */
.L_x_8:


//--------------------- .nv.shared.reserved.0     --------------------------
	.section	.nv.shared.reserved.0,"aw",@nobits
	.weak		__nv_reservedSMEM_offset_0_alias
	.size		__nv_reservedSMEM_offset_0_alias, 0, 64
	.other		__nv_reservedSMEM_offset_0_alias,@"STO_CUDA_RESERVED_SHARED STV_DEFAULT"
__nv_reservedSMEM_offset_0_alias:
	.zero		0
	.zero		64


//--------------------- .nv.constant0.default_function_kernel --------------------------
	.section	.nv.constant0.default_function_kernel,"a",@progbits
	.sectionflags	@""
	.align	4
.nv.constant0.default_function_kernel:
	.zero		912


//--------------------- SYMBOLS --------------------------

	.type		.nv.reservedSmem.offset0,@object
	.size		.nv.reservedSmem.offset0,0x4
